//
// Generated by NVIDIA NVVM Compiler
//
// Compiler Build ID: CL-36424714
// Cuda compilation tools, release 13.0, V13.0.88
// Based on NVVM 20.0.0
//

.version 9.0
.target sm_100
.address_size 64

	// .globl	_Z11myKernelAddPiS_i
.extern .func  (.param .b32 func_retval0) vprintf
(
	.param .b64 vprintf_param_0,
	.param .b64 vprintf_param_1
)
;
.global .align 1 .b8 $str[67] = {101, 108, 101, 109, 101, 110, 116, 32, 35, 37, 100, 32, 61, 32, 37, 100, 44, 32, 111, 110, 32, 98, 108, 111, 99, 107, 32, 37, 100, 44, 32, 116, 104, 114, 101, 97, 100, 32, 37, 100, 44, 32, 98, 108, 111, 99, 107, 68, 105, 109, 32, 120, 32, 121, 32, 122, 32, 37, 100, 32, 37, 100, 32, 37, 100, 10};

.visible .entry _Z11myKernelAddPiS_i(
	.param .u64 .ptr .align 1 _Z11myKernelAddPiS_i_param_0,
	.param .u64 .ptr .align 1 _Z11myKernelAddPiS_i_param_1,
	.param .u32 _Z11myKernelAddPiS_i_param_2
)
{
	.local .align 8 .b8 	__local_depot0[32];
	.reg .b64 	%SP;
	.reg .b64 	%SPL;
	.reg .pred 	%p<4>;
	.reg .b32 	%r<19>;
	.reg .b64 	%rd<13>;

	mov.u64 	%SPL, __local_depot0;
	cvta.local.u64 	%SP, %SPL;
	ld.param.u64 	%rd4, [_Z11myKernelAddPiS_i_param_0];
	ld.param.u64 	%rd5, [_Z11myKernelAddPiS_i_param_1];
	ld.param.u32 	%r11, [_Z11myKernelAddPiS_i_param_2];
	mov.u32 	%r1, %ctaid.x;
	mov.u32 	%r2, %ntid.x;
	mov.u32 	%r3, %tid.x;
	mad.lo.s32 	%r18, %r1, %r2, %r3;
	setp.ge.s32 	%p1, %r18, %r11;
	@%p1 bra 	$L__BB0_5;
	add.u64 	%rd6, %SP, 0;
	add.u64 	%rd1, %SPL, 0;
	mov.u32 	%r5, %ntid.y;
	mov.u32 	%r6, %ntid.z;
	mov.u32 	%r12, %nctaid.x;
	mul.lo.s32 	%r7, %r2, %r12;
	cvta.to.global.u64 	%rd2, %rd4;
	cvta.to.global.u64 	%rd3, %rd5;
	mov.u64 	%rd10, $str;
$L__BB0_2:
	setp.ne.s32 	%p2, %r3, 0;
	mul.wide.s32 	%rd7, %r18, 4;
	add.s64 	%rd8, %rd2, %rd7;
	ld.global.u32 	%r13, [%rd8];
	add.s64 	%rd9, %rd3, %rd7;
	ld.global.u32 	%r14, [%rd9];
	add.s32 	%r9, %r14, %r13;
	st.global.u32 	[%rd8], %r9;
	@%p2 bra 	$L__BB0_4;
	st.local.v2.u32 	[%rd1], {%r18, %r9};
	mov.b32 	%r15, 0;
	st.local.v2.u32 	[%rd1+8], {%r1, %r15};
	st.local.v2.u32 	[%rd1+16], {%r2, %r5};
	st.local.u32 	[%rd1+24], %r6;
	cvta.global.u64 	%rd11, %rd10;
	{ // callseq 0, 0
	.param .b64 param0;
	st.param.b64 	[param0], %rd11;
	.param .b64 param1;
	st.param.b64 	[param1], %rd6;
	.param .b32 retval0;
	call.uni (retval0), 
	vprintf, 
	(
	param0, 
	param1
	);
	ld.param.b32 	%r16, [retval0];
	} // callseq 0
$L__BB0_4:
	add.s32 	%r18, %r18, %r7;
	setp.lt.s32 	%p3, %r18, %r11;
	@%p3 bra 	$L__BB0_2;
$L__BB0_5:
	ret;

}


// ===== COMPILED SASS (sm_100) =====

	.target	sm_100

	.elftype	@"ET_EXEC"


//--------------------- .note.nv.tkinfo           --------------------------
	.section	.note.nv.tkinfo,"",@"SHT_NOTE"
	.sectionflags	@"SHF_NOTE_NV_TKINFO"
	.tkinfo
        /*0018*/ 	.word	0x00000002
        /*0030*/ 	.string	""
        /*0030*/ 	.string	"ptxas"
        /*0030*/ 	.string	"Cuda compilation tools, release 13.0, V13.0.88"
        /*0030*/ 	.string	"Build cuda_13.0.r13.0/compiler.36424714_0"
        /*0030*/ 	.string	"-arch sm_100 -m 64 "



//--------------------- .note.nv.cuinfo           --------------------------
	.section	.note.nv.cuinfo,"",@"SHT_NOTE"
	.sectionflags	@"SHF_NOTE_NV_CUINFO"
        /*0018*/ 	.short	0x0002
        /*001a*/ 	.short	0x0064
        /*001c*/ 	.short	0x0082
	.zero		2


//--------------------- .nv.info                  --------------------------
	.section	.nv.info,"",@"SHT_CUDA_INFO"
	.align	4


	//----- nvinfo : EIATTR_REGCOUNT
	.align		4
        /*0000*/ 	.byte	0x04, 0x2f
        /*0002*/ 	.short	(.L_2 - .L_1)
	.align		4
.L_1:
        /*0004*/ 	.word	index@(_Z11myKernelAddPiS_i)
        /*0008*/ 	.word	0x0000001a


	//----- nvinfo : EIATTR_FRAME_SIZE
	.align		4
.L_2:
        /*000c*/ 	.byte	0x04, 0x11
        /*000e*/ 	.short	(.L_4 - .L_3)
	.align		4
.L_3:
        /*0010*/ 	.word	index@(_Z11myKernelAddPiS_i)
        /*0014*/ 	.word	0x00000020


	//----- nvinfo : EIATTR_MIN_STACK_SIZE
	.align		4
.L_4:
        /*0018*/ 	.byte	0x04, 0x12
        /*001a*/ 	.short	(.L_6 - .L_5)
	.align		4
.L_5:
        /*001c*/ 	.word	index@(_Z11myKernelAddPiS_i)
        /*0020*/ 	.word	0x00000020
.L_6:


//--------------------- .nv.compat                --------------------------
	.section	.nv.compat,"",@"SHT_CUDA_COMPAT_INFO"
	.align	4
        /*0000*/ 	.byte	0x02, 0x09, 0x00, 0x00, 0x02, 0x02, 0x01, 0x00, 0x02, 0x05, 0x05, 0x00, 0x03, 0x07, 0x01, 0x01
        /*0010*/ 	.byte	0x02, 0x03, 0x00, 0x00, 0x02, 0x06, 0x01, 0x00, 0x04, 0x0b, 0x08, 0x00, 0x09, 0x00, 0x00, 0x00
        /*0020*/ 	.byte	0x00, 0x00, 0x00, 0x00


//--------------------- .nv.info._Z11myKernelAddPiS_i --------------------------
	.section	.nv.info._Z11myKernelAddPiS_i,"",@"SHT_CUDA_INFO"
	.sectionflags	@""
	.align	4


	//----- nvinfo : EIATTR_CUDA_API_VERSION
	.align		4
        /*0000*/ 	.byte	0x04, 0x37
        /*0002*/ 	.short	(.L_8 - .L_7)
.L_7:
        /*0004*/ 	.word	0x00000082


	//----- nvinfo : EIATTR_KPARAM_INFO
	.align		4
.L_8:
        /*0008*/ 	.byte	0x04, 0x17
        /*000a*/ 	.short	(.L_10 - .L_9)
.L_9:
        /*000c*/ 	.word	0x00000000
        /*0010*/ 	.short	0x0002
        /*0012*/ 	.short	0x0010
        /*0014*/ 	.byte	0x00, 0xf0, 0x11, 0x00


	//----- nvinfo : EIATTR_KPARAM_INFO
	.align		4
.L_10:
        /*0018*/ 	.byte	0x04, 0x17
        /*001a*/ 	.short	(.L_12 - .L_11)
.L_11:
        /*001c*/ 	.word	0x00000000
        /*0020*/ 	.short	0x0001
        /*0022*/ 	.short	0x0008
        /*0024*/ 	.byte	0x00, 0xf5, 0x21, 0x00


	//----- nvinfo : EIATTR_KPARAM_INFO
	.align		4
.L_12:
        /*0028*/ 	.byte	0x04, 0x17
        /*002a*/ 	.short	(.L_14 - .L_13)
.L_13:
        /*002c*/ 	.word	0x00000000
        /*0030*/ 	.short	0x0000
        /*0032*/ 	.short	0x0000
        /*0034*/ 	.byte	0x00, 0xf5, 0x21, 0x00


	//----- nvinfo : EIATTR_SPARSE_MMA_MASK
	.align		4
.L_14:
        /*0038*/ 	.byte	0x03, 0x50
        /*003a*/ 	.short	0x0000


	//----- nvinfo : EIATTR_MAXREG_COUNT
	.align		4
        /*003c*/ 	.byte	0x03, 0x1b
        /*003e*/ 	.short	0x00ff


	//----- nvinfo : EIATTR_EXTERNS
	.align		4
        /*0040*/ 	.byte	0x04, 0x0f
        /*0042*/ 	.short	(.L_16 - .L_15)


	//   ....[0]....
	.align		4
.L_15:
        /*0044*/ 	.word	index@(vprintf)


	//----- nvinfo : EIATTR_MERCURY_ISA_VERSION
	.align		4
.L_16:
        /*0048*/ 	.byte	0x03, 0x5f
        /*004a*/ 	.short	0x0101


	//----- nvinfo : EIATTR_VRC_CTA_INIT_COUNT
	.align		4
        /*004c*/ 	.byte	0x02, 0x4a
	.zero		1
	.zero		1


	//----- nvinfo : EIATTR_SYSCALL_OFFSETS
	.align		4
        /*0050*/ 	.byte	0x04, 0x46
        /*0052*/ 	.short	(.L_18 - .L_17)


	//   ....[0]....
.L_17:
        /*0054*/ 	.word	0x000002e0


	//----- nvinfo : EIATTR_EXIT_INSTR_OFFSETS
	.align		4
.L_18:
        /*0058*/ 	.byte	0x04, 0x1c
        /*005a*/ 	.short	(.L_20 - .L_19)


	//   ....[0]....
.L_19:
        /*005c*/ 	.word	0x000000d0


	//   ....[1]....
        /*0060*/ 	.word	0x00000330


	//----- nvinfo : EIATTR_CRS_STACK_SIZE
	.align		4
.L_20:
        /*0064*/ 	.byte	0x04, 0x1e
        /*0066*/ 	.short	(.L_22 - .L_21)
.L_21:
        /*0068*/ 	.word	0x00000000


	//----- nvinfo : EIATTR_CBANK_PARAM_SIZE
	.align		4
.L_22:
        /*006c*/ 	.byte	0x03, 0x19
        /*006e*/ 	.short	0x0014


	//----- nvinfo : EIATTR_PARAM_CBANK
	.align		4
        /*0070*/ 	.byte	0x04, 0x0a
        /*0072*/ 	.short	(.L_24 - .L_23)
	.align		4
.L_23:
        /*0074*/ 	.word	index@(.nv.constant0._Z11myKernelAddPiS_i)
        /*0078*/ 	.short	0x0380
        /*007a*/ 	.short	0x0014


	//----- nvinfo : EIATTR_SW_WAR
	.align		4
.L_24:
        /*007c*/ 	.byte	0x04, 0x36
        /*007e*/ 	.short	(.L_26 - .L_25)
.L_25:
        /*0080*/ 	.word	0x00000008
.L_26:


//--------------------- .nv.callgraph             --------------------------
	.section	.nv.callgraph,"",@"SHT_CUDA_CALLGRAPH"
	.align	4
	.sectionentsize	8
	.align		4
        /*0000*/ 	.word	0x00000000
	.align		4
        /*0004*/ 	.word	0xffffffff
	.align		4
        /*0008*/ 	.word	index@(_Z11myKernelAddPiS_i)
	.align		4
        /*000c*/ 	.word	index@(vprintf)
	.align		4
        /*0010*/ 	.word	0x00000000
	.align		4
        /*0014*/ 	.word	0xfffffffe
	.align		4
        /*0018*/ 	.word	0x00000000
	.align		4
        /*001c*/ 	.word	0xfffffffd
	.align		4
        /*0020*/ 	.word	0x00000000
	.align		4
        /*0024*/ 	.word	0xfffffffc


//--------------------- .nv.constant4             --------------------------
	.section	.nv.constant4,"a",@progbits
	.align	8
	.align		8
.nv.constant4:
        /*0000*/ 	.dword	vprintf
	.align		8
        /*0008*/ 	.dword	$str


//--------------------- .text._Z11myKernelAddPiS_i --------------------------
	.section	.text._Z11myKernelAddPiS_i,"ax",@progbits
	.align	128
        .global         _Z11myKernelAddPiS_i
        .type           _Z11myKernelAddPiS_i,@function
        .size           _Z11myKernelAddPiS_i,(.L_x_4 - _Z11myKernelAddPiS_i)
        .other          _Z11myKernelAddPiS_i,@"STO_CUDA_ENTRY STV_DEFAULT"
_Z11myKernelAddPiS_i:
.text._Z11myKernelAddPiS_i:
[----:B------:R-:W0:Y:S01]  /*0000*/  LDC R1, c[0x0][0x37c] ;  /* 0x0000df00ff017b82 */ /* 0x000e220000000800 */
[----:B------:R-:W1:Y:S01]  /*0010*/  S2R R23, SR_TID.X ;  /* 0x0000000000177919 */ /* 0x000e620000002100 */
[----:B------:R-:W2:Y:S01]  /*0020*/  LDCU UR5, c[0x0][0x2fc] ;  /* 0x00005f80ff0577ac */ /* 0x000ea20008000800 */
[----:B0-----:R-:W-:Y:S01]  /*0030*/  VIADD R1, R1, 0xffffffe0 ;  /* 0xffffffe001017836 */ /* 0x001fe20000000000 */
[----:B------:R-:W1:Y:S01]  /*0040*/  S2R R16, SR_CTAID.X ;  /* 0x0000000000107919 */ /* 0x000e620000002500 */
[----:B------:R-:W1:Y:S03]  /*0050*/  LDCU UR41, c[0x0][0x360] ;  /* 0x00006c00ff2977ac */ /* 0x000e660008000800 */
[----:B------:R-:W-:Y:S01]  /*0060*/  R2UR UR39, R1 ;  /* 0x00000000012772ca */ /* 0x000fe200000e0000 */
[----:B------:R-:W0:Y:S01]  /*0070*/  LDCU UR6, c[0x0][0x390] ;  /* 0x00007200ff0677ac */ /* 0x000e220008000800 */
[----:B------:R-:W3:Y:S11]  /*0080*/  LDCU UR4, c[0x0][0x2f8] ;  /* 0x00005f00ff0477ac */ /* 0x000ef60008000800 */
[----:B---3--:R-:W-:-:S04]  /*0090*/  UIADD3 UR39, UP0, UPT, UR39, UR4, URZ ;  /* 0x0000000427277290 */ /* 0x008fc8000ff1e0ff */
[----:B--2---:R-:W-:Y:S01]  /*00a0*/  UIADD3.X UR40, UPT, UPT, URZ, UR5, URZ, UP0, !UPT ;  /* 0x00000005ff287290 */ /* 0x004fe200087fe4ff */
[----:B-1----:R-:W-:-:S05]  /*00b0*/  IMAD R2, R16, UR41, R23 ;  /* 0x0000002910027c24 */ /* 0x002fca000f8e0217 */
[----:B0-----:R-:W-:-:S13]  /*00c0*/  ISETP.GE.AND P0, PT, R2, UR6, PT ;  /* 0x0000000602007c0c */ /* 0x001fda000bf06270 */
[----:B------:R-:W-:Y:S05]  /*00d0*/  @P0 EXIT ;  /* 0x000000000000094d */ /* 0x000fea0003800000 */
[----:B------:R-:W0:Y:S01]  /*00e0*/  LDC R19, c[0x0][0x364] ;  /* 0x0000d900ff137b82 */ /* 0x000e220000000800 */
[----:B------:R-:W1:Y:S01]  /*00f0*/  LDCU UR42, c[0x0][0x368] ;  /* 0x00006d00ff2a77ac */ /* 0x000e620008000800 */
[----:B------:R-:W2:Y:S01]  /*0100*/  LDCU UR38, c[0x0][0x370] ;  /* 0x00006e00ff2677ac */ /* 0x000ea20008000800 */
[----:B------:R-:W3:Y:S01]  /*0110*/  LDCU.64 UR36, c[0x0][0x358] ;  /* 0x00006b00ff2477ac */ /* 0x000ee20008000a00 */
[----:B------:R-:W4:Y:S01]  /*0120*/  LDCU UR43, c[0x0][0x390] ;  /* 0x00007200ff2b77ac */ /* 0x000f220008000800 */
[----:B-12---:R-:W-:-:S12]  /*0130*/  UIMAD UR38, UR41, UR38, URZ ;  /* 0x00000026292672a4 */ /* 0x006fd8000f8e02ff */
.L_x_2:
[----:B-1----:R-:W1:Y:S08]  /*0140*/  LDC.64 R6, c[0x0][0x388] ;  /* 0x0000e200ff067b82 */ /* 0x002e700000000a00 */
[----:B------:R-:W2:Y:S01]  /*0150*/  LDC.64 R4, c[0x0][0x380] ;  /* 0x0000e000ff047b82 */ /* 0x000ea20000000a00 */
[----:B-1----:R-:W-:-:S06]  /*0160*/  IMAD.WIDE R6, R2, 0x4, R6 ;  /* 0x0000000402067825 */ /* 0x002fcc00078e0206 */
[----:B---3--:R-:W3:Y:S01]  /*0170*/  LDG.E R6, desc[UR36][R6.64] ;  /* 0x0000002406067981 */ /* 0x008ee2000c1e1900 */
[----:B--2---:R-:W-:-:S05]  /*0180*/  IMAD.WIDE R4, R2, 0x4, R4 ;  /* 0x0000000402047825 */ /* 0x004fca00078e0204 */
[----:B------:R-:W3:Y:S01]  /*0190*/  LDG.E R3, desc[UR36][R4.64] ;  /* 0x0000002404037981 */ /* 0x000ee2000c1e1900 */
[----:B------:R-:W-:Y:S01]  /*01a0*/  ISETP.NE.AND P0, PT, R23, RZ, PT ;  /* 0x000000ff1700720c */ /* 0x000fe20003f05270 */
[----:B------:R-:W-:Y:S01]  /*01b0*/  BSSY.RECONVERGENT B6, `(.L_x_0) ;  /* 0x0000014000067945 */ /* 0x000fe20003800200 */
[----:B---3--:R-:W-:-:S05]  /*01c0*/  IMAD.IADD R3, R3, 0x1, R6 ;  /* 0x0000000103037824 */ /* 0x008fca00078e0206 */
[----:B------:R1:W-:Y:S06]  /*01d0*/  STG.E desc[UR36][R4.64], R3 ;  /* 0x0000000304007986 */ /* 0x0003ec000c101924 */
[----:B------:R-:W-:Y:S05]  /*01e0*/  @P0 BRA `(.L_x_1) ;  /* 0x0000000000400947 */ /* 0x000fea0003800000 */
[----:B------:R-:W-:Y:S02]  /*01f0*/  HFMA2 R17, -RZ, RZ, 0, 0 ;  /* 0x00000000ff117431 */ /* 0x000fe400000001ff */
[----:B------:R-:W-:Y:S01]  /*0200*/  IMAD.U32 R18, RZ, RZ, UR41 ;  /* 0x00000029ff127e24 */ /* 0x000fe2000f8e00ff */
[----:B------:R-:W-:Y:S01]  /*0210*/  MOV R10, UR42 ;  /* 0x0000002a000a7c02 */ /* 0x000fe20008000f00 */
[----:B------:R2:W-:Y:S01]  /*0220*/  STL.64 [R1], R2 ;  /* 0x0000000201007387 */ /* 0x0005e20000100a00 */
[----:B------:R-:W-:Y:S01]  /*0230*/  MOV R0, 0x0 ;  /* 0x0000000000007802 */ /* 0x000fe20000000f00 */
[----:B------:R-:W1:Y:S01]  /*0240*/  LDCU.64 UR4, c[0x4][0x8] ;  /* 0x01000100ff0477ac */ /* 0x000e620008000a00 */
[----:B------:R-:W-:Y:S01]  /*0250*/  IMAD.U32 R6, RZ, RZ, UR39 ;  /* 0x00000027ff067e24 */ /* 0x000fe2000f8e00ff */
[----:B------:R2:W-:Y:S01]  /*0260*/  STL.64 [R1+0x8], R16 ;  /* 0x0000081001007387 */ /* 0x0005e20000100a00 */
[----:B------:R2:W3:Y:S01]  /*0270*/  LDC.64 R8, c[0x4][R0] ;  /* 0x0100000000087b82 */ /* 0x0004e20000000a00 */
[----:B------:R-:W-:-:S02]  /*0280*/  MOV R7, UR40 ;  /* 0x0000002800077c02 */ /* 0x000fc40008000f00 */
[----:B0-----:R2:W-:Y:S04]  /*0290*/  STL.64 [R1+0x10], R18 ;  /* 0x0000101201007387 */ /* 0x0015e80000100a00 */
[----:B------:R2:W-:Y:S01]  /*02a0*/  STL [R1+0x18], R10 ;  /* 0x0000180a01007387 */ /* 0x0005e20000100800 */
[----:B-1----:R-:W-:Y:S01]  /*02b0*/  IMAD.U32 R4, RZ, RZ, UR4 ;  /* 0x00000004ff047e24 */ /* 0x002fe2000f8e00ff */
[----:B------:R-:W-:-:S07]  /*02c0*/  MOV R5, UR5 ;  /* 0x0000000500057c02 */ /* 0x000fce0008000f00 */
[----:B------:R-:W-:-:S07]  /*02d0*/  LEPC R20, `(.L_x_1) ;  /* 0x000000001014794e */ /* 0x000fce0000000000 */
[----:B--234-:R-:W-:Y:S05]  /*02e0*/  CALL.ABS.NOINC R8 ;  /* 0x0000000008007343 */ /* 0x01cfea0003c00000 */
.L_x_1:
[----:B----4-:R-:W-:Y:S05]  /*02f0*/  BSYNC.RECONVERGENT B6 ;  /* 0x0000000000067941 */ /* 0x010fea0003800200 */
.L_x_0:
[----:B------:R-:W-:-:S05]  /*0300*/  VIADD R2, R2, UR38 ;  /* 0x0000002602027c36 */ /* 0x000fca0008000000 */
[----:B------:R-:W-:-:S13]  /*0310*/  ISETP.GE.AND P0, PT, R2, UR43, PT ;  /* 0x0000002b02007c0c */ /* 0x000fda000bf06270 */
[----:B------:R-:W-:Y:S05]  /*0320*/  @!P0 BRA `(.L_x_2) ;  /* 0xfffffffc00848947 */ /* 0x000fea000383ffff */
[----:B------:R-:W-:Y:S05]  /*0330*/  EXIT ;  /* 0x000000000000794d */ /* 0x000fea0003800000 */
.L_x_3:
[----:B------:R-:W-:-:S00]  /*0340*/  BRA `(.L_x_3) ;  /* 0xfffffffc00fc7947 */ /* 0x000fc0000383ffff */
[----:B------:R-:W-:-:S00]  /*0350*/  NOP ;  /* 0x0000000000007918 */ /* 0x000fc00000000000 */
        /* <DEDUP_REMOVED lines=10> */
.L_x_4:


//--------------------- .nv.global.init           --------------------------
	.section	.nv.global.init,"aw",@progbits
.nv.global.init:
	.type		$str,@object
	.size		$str,(.L_0 - $str)
$str:
        /*0000*/ 	.byte	0x65, 0x6c, 0x65, 0x6d, 0x65, 0x6e, 0x74, 0x20, 0x23, 0x25, 0x64, 0x20, 0x3d, 0x20, 0x25, 0x64
        /*0010*/ 	.byte	0x2c, 0x20, 0x6f, 0x6e, 0x20, 0x62, 0x6c, 0x6f, 0x63, 0x6b, 0x20, 0x25, 0x64, 0x2c, 0x20, 0x74
        /*0020*/ 	.byte	0x68, 0x72, 0x65, 0x61, 0x64, 0x20, 0x25, 0x64, 0x2c, 0x20, 0x62, 0x6c, 0x6f, 0x63, 0x6b, 0x44
        /*0030*/ 	.byte	0x69, 0x6d, 0x20, 0x78, 0x20, 0x79, 0x20, 0x7a, 0x20, 0x25, 0x64, 0x20, 0x25, 0x64, 0x20, 0x25
        /*0040*/ 	.byte	0x64, 0x0a, 0x00
.L_0:


//--------------------- .nv.shared.reserved.0     --------------------------
	.section	.nv.shared.reserved.0,"aw",@nobits
	.weak		__nv_reservedSMEM_offset_0_alias
	.size		__nv_reservedSMEM_offset_0_alias, 0, 64
	.other		__nv_reservedSMEM_offset_0_alias,@"STO_CUDA_RESERVED_SHARED STV_DEFAULT"
__nv_reservedSMEM_offset_0_alias:
	.zero		0
	.zero		64


//--------------------- .nv.constant0._Z11myKernelAddPiS_i --------------------------
	.section	.nv.constant0._Z11myKernelAddPiS_i,"a",@progbits
	.sectionflags	@""
	.align	4
.nv.constant0._Z11myKernelAddPiS_i:
	.zero		916


//--------------------- SYMBOLS --------------------------

	.type		.nv.reservedSmem.offset0,@object
	.size		.nv.reservedSmem.offset0,0x4
	.type		vprintf,@function
